	.headerflags	@"EF_CUDA_TEXMODE_UNIFIED EF_CUDA_64BIT_ADDRESS EF_CUDA_SM86 EF_CUDA_VIRTUAL_SM(EF_CUDA_SM86)"
	.elftype	@"ET_EXEC"


//--------------------- .nv.info                  --------------------------
	.section	.nv.info,"",@"SHT_CUDA_INFO"
	.align	4


	//----- nvinfo : EIATTR_REGCOUNT
	.align		4
        /*0000*/ 	.byte	0x04, 0x2f
        /*0002*/ 	.short	(.L_1 - .L_0)
	.align		4
.L_0:
        /*0004*/ 	.word	index@(triton_per_fused_add_3)
        /*0008*/ 	.word	0x00000013


	//----- nvinfo : EIATTR_FRAME_SIZE
	.align		4
.L_1:
        /*000c*/ 	.byte	0x04, 0x11
        /*000e*/ 	.short	(.L_3 - .L_2)
	.align		4
.L_2:
        /*0010*/ 	.word	index@(triton_per_fused_add_3)
        /*0014*/ 	.word	0x00000000


	//----- nvinfo : EIATTR_MIN_STACK_SIZE
	.align		4
.L_3:
        /*0018*/ 	.byte	0x04, 0x12
        /*001a*/ 	.short	(.L_5 - .L_4)
	.align		4
.L_4:
        /*001c*/ 	.word	index@(triton_per_fused_add_3)
        /*0020*/ 	.word	0x00000000
.L_5:


//--------------------- .nv.info.triton_per_fused_add_3 --------------------------
	.section	.nv.info.triton_per_fused_add_3,"",@"SHT_CUDA_INFO"
	.sectionflags	@""
	.align	4


	//----- nvinfo : EIATTR_CUDA_API_VERSION
	.align		4
        /*0000*/ 	.byte	0x04, 0x37
        /*0002*/ 	.short	(.L_7 - .L_6)
.L_6:
        /*0004*/ 	.word	0x00000080


	//----- nvinfo : EIATTR_SW2861232_WAR
	.align		4
.L_7:
        /*0008*/ 	.byte	0x01, 0x35
	.zero		2


	//----- nvinfo : EIATTR_PARAM_CBANK
	.align		4
        /*000c*/ 	.byte	0x04, 0x0a
        /*000e*/ 	.short	(.L_9 - .L_8)
	.align		4
.L_8:
        /*0010*/ 	.word	index@(.nv.constant0.triton_per_fused_add_3)
        /*0014*/ 	.short	0x0160
        /*0016*/ 	.short	0x0038


	//----- nvinfo : EIATTR_CBANK_PARAM_SIZE
	.align		4
.L_9:
        /*0018*/ 	.byte	0x03, 0x19
        /*001a*/ 	.short	0x0038


	//----- nvinfo : EIATTR_KPARAM_INFO
	.align		4
        /*001c*/ 	.byte	0x04, 0x17
        /*001e*/ 	.short	(.L_11 - .L_10)
.L_10:
        /*0020*/ 	.word	0x00000000
        /*0024*/ 	.short	0x0007
        /*0026*/ 	.short	0x0030
        /*0028*/ 	.byte	0x00, 0xf4, 0x21, 0x00


	//----- nvinfo : EIATTR_KPARAM_INFO
	.align		4
.L_11:
        /*002c*/ 	.byte	0x04, 0x17
        /*002e*/ 	.short	(.L_13 - .L_12)
.L_12:
        /*0030*/ 	.word	0x00000000
        /*0034*/ 	.short	0x0006
        /*0036*/ 	.short	0x0028
        /*0038*/ 	.byte	0x00, 0xf0, 0x11, 0x00


	//----- nvinfo : EIATTR_KPARAM_INFO
	.align		4
.L_13:
        /*003c*/ 	.byte	0x04, 0x17
        /*003e*/ 	.short	(.L_15 - .L_14)
.L_14:
        /*0040*/ 	.word	0x00000000
        /*0044*/ 	.short	0x0005
        /*0046*/ 	.short	0x0024
        /*0048*/ 	.byte	0x00, 0xf0, 0x11, 0x00


	//----- nvinfo : EIATTR_KPARAM_INFO
	.align		4
.L_15:
        /*004c*/ 	.byte	0x04, 0x17
        /*004e*/ 	.short	(.L_17 - .L_16)
.L_16:
        /*0050*/ 	.word	0x00000000
        /*0054*/ 	.short	0x0004
        /*0056*/ 	.short	0x0020
        /*0058*/ 	.byte	0x00, 0xf0, 0x11, 0x00


	//----- nvinfo : EIATTR_KPARAM_INFO
	.align		4
.L_17:
        /*005c*/ 	.byte	0x04, 0x17
        /*005e*/ 	.short	(.L_19 - .L_18)
.L_18:
        /*0060*/ 	.word	0x00000000
        /*0064*/ 	.short	0x0003
        /*0066*/ 	.short	0x0018
        /*0068*/ 	.byte	0x00, 0xf4, 0x21, 0x00


	//----- nvinfo : EIATTR_KPARAM_INFO
	.align		4
.L_19:
        /*006c*/ 	.byte	0x04, 0x17
        /*006e*/ 	.short	(.L_21 - .L_20)
.L_20:
        /*0070*/ 	.word	0x00000000
        /*0074*/ 	.short	0x0002
        /*0076*/ 	.short	0x0010
        /*0078*/ 	.byte	0x00, 0xf4, 0x21, 0x00


	//----- nvinfo : EIATTR_KPARAM_INFO
	.align		4
.L_21:
        /*007c*/ 	.byte	0x04, 0x17
        /*007e*/ 	.short	(.L_23 - .L_22)
.L_22:
        /*0080*/ 	.word	0x00000000
        /*0084*/ 	.short	0x0001
        /*0086*/ 	.short	0x0008
        /*0088*/ 	.byte	0x00, 0xf4, 0x21, 0x00


	//----- nvinfo : EIATTR_KPARAM_INFO
	.align		4
.L_23:
        /*008c*/ 	.byte	0x04, 0x17
        /*008e*/ 	.short	(.L_25 - .L_24)
.L_24:
        /*0090*/ 	.word	0x00000000
        /*0094*/ 	.short	0x0000
        /*0096*/ 	.short	0x0000
        /*0098*/ 	.byte	0x00, 0xf4, 0x21, 0x00


	//----- nvinfo : EIATTR_MAXREG_COUNT
	.align		4
.L_25:
        /*009c*/ 	.byte	0x03, 0x1b
        /*009e*/ 	.short	0x00ff


	//----- nvinfo : EIATTR_COOP_GROUP_MASK_REGIDS
	.align		4
        /*00a0*/ 	.byte	0x04, 0x29
        /*00a2*/ 	.short	(.L_27 - .L_26)


	//   ....[0]....
.L_26:
        /*00a4*/ 	.word	0xffffffff


	//   ....[1]....
        /*00a8*/ 	.word	0xffffffff


	//   ....[2]....
        /*00ac*/ 	.word	0xffffffff


	//   ....[3]....
        /*00b0*/ 	.word	0xffffffff


	//   ....[4]....
        /*00b4*/ 	.word	0xffffffff


	//   ....[5]....
        /*00b8*/ 	.word	0xffffffff


	//   ....[6]....
        /*00bc*/ 	.word	0xffffffff


	//   ....[7]....
        /*00c0*/ 	.word	0xffffffff


	//   ....[8]....
        /*00c4*/ 	.word	0xffffffff


	//   ....[9]....
        /*00c8*/ 	.word	0xffffffff


	//   ....[10]....
        /*00cc*/ 	.word	0xffffffff


	//   ....[11]....
        /*00d0*/ 	.word	0xffffffff


	//----- nvinfo : EIATTR_COOP_GROUP_INSTR_OFFSETS
	.align		4
.L_27:
        /*00d4*/ 	.byte	0x04, 0x28
        /*00d6*/ 	.short	(.L_29 - .L_28)


	//   ....[0]....
.L_28:
        /*00d8*/ 	.word	0x00000200


	//   ....[1]....
        /*00dc*/ 	.word	0x00000240


	//   ....[2]....
        /*00e0*/ 	.word	0x00000280


	//   ....[3]....
        /*00e4*/ 	.word	0x000002c0


	//   ....[4]....
        /*00e8*/ 	.word	0x00000310


	//   ....[5]....
        /*00ec*/ 	.word	0x00000390


	//   ....[6]....
        /*00f0*/ 	.word	0x000004b0


	//   ....[7]....
        /*00f4*/ 	.word	0x000004d0


	//   ....[8]....
        /*00f8*/ 	.word	0x000004f0


	//   ....[9]....
        /*00fc*/ 	.word	0x00000510


	//   ....[10]....
        /*0100*/ 	.word	0x00000540


	//   ....[11]....
        /*0104*/ 	.word	0x00000590


	//----- nvinfo : EIATTR_EXIT_INSTR_OFFSETS
	.align		4
.L_29:
        /*0108*/ 	.byte	0x04, 0x1c
        /*010a*/ 	.short	(.L_31 - .L_30)


	//   ....[0]....
.L_30:
        /*010c*/ 	.word	0x000005e0


	//   ....[1]....
        /*0110*/ 	.word	0x00000620


	//----- nvinfo : EIATTR_REQNTID
	.align		4
.L_31:
        /*0114*/ 	.byte	0x04, 0x10
        /*0116*/ 	.short	(.L_33 - .L_32)
.L_32:
        /*0118*/ 	.word	0x00000040
        /*011c*/ 	.word	0x00000001
        /*0120*/ 	.word	0x00000001
.L_33:


//--------------------- .nv.callgraph             --------------------------
	.section	.nv.callgraph,"",@"SHT_CUDA_CALLGRAPH"
	.align	4
	.sectionentsize	8
	.align		4
        /*0000*/ 	.word	0x00000000
	.align		4
        /*0004*/ 	.word	0xffffffff
	.align		4
        /*0008*/ 	.word	0x00000000
	.align		4
        /*000c*/ 	.word	0xfffffffe
	.align		4
        /*0010*/ 	.word	0x00000000
	.align		4
        /*0014*/ 	.word	0xfffffffd
	.align		4
        /*0018*/ 	.word	0x00000000
	.align		4
        /*001c*/ 	.word	0xfffffffc


//--------------------- .nv.rel.action            --------------------------
	.section	.nv.rel.action,"",@"SHT_CUDA_RELOCINFO"
	.align	8
	.sectionentsize	8
        /*0000*/ 	.byte	0x73, 0x00, 0x00, 0x00, 0x00, 0x00, 0x00, 0x00, 0x00, 0x00, 0x00, 0x11, 0x25, 0x00, 0x05, 0x36


//--------------------- .nv.constant0.triton_per_fused_add_3 --------------------------
	.section	.nv.constant0.triton_per_fused_add_3,"a",@progbits
	.sectionflags	@""
	.align	4
.nv.constant0.triton_per_fused_add_3:
	.zero		408


//--------------------- .text.triton_per_fused_add_3 --------------------------
	.section	.text.triton_per_fused_add_3,"ax",@progbits
	.sectionflags	@"SHF_BARRIERS=1"
	.sectioninfo	@"SHI_REGISTERS=19"
	.align	128
        .global         triton_per_fused_add_3
        .type           triton_per_fused_add_3,@function
        .size           triton_per_fused_add_3,(.L_x_1 - triton_per_fused_add_3)
        .other          triton_per_fused_add_3,@"STO_CUDA_ENTRY STV_DEFAULT"
triton_per_fused_add_3:
.text.triton_per_fused_add_3:
[----:B------:R-:W-:Y:S02]  /*0000*/  IMAD.MOV.U32 R1, RZ, RZ, c[0x0][0x28] ;  /* 0x00000a00ff017624 */ /* 0x000fe400078e00ff */
[----:B------:R-:W0:Y:S01]  /*0010*/  S2R R13, SR_CTAID.Y ;  /* 0x00000000000d7919 */ /* 0x000e220000002600 */
[----:B------:R-:W-:Y:S02]  /*0020*/  IMAD.MOV.U32 R15, RZ, RZ, 0x4 ;  /* 0x00000004ff0f7424 */ /* 0x000fe400078e00ff */
[----:B------:R-:W-:Y:S01]  /*0030*/  IMAD.MOV.U32 R8, RZ, RZ, RZ ;  /* 0x000000ffff087224 */ /* 0x000fe200078e00ff */
[----:B------:R-:W1:Y:S01]  /*0040*/  S2R R14, SR_CTAID.X ;  /* 0x00000000000e7919 */ /* 0x000e620000002500 */
[----:B------:R-:W-:-:S03]  /*0050*/  IMAD.MOV.U32 R11, RZ, RZ, RZ ;  /* 0x000000ffff0b7224 */ /* 0x000fc600078e00ff */
[----:B------:R-:W2:Y:S01]  /*0060*/  S2R R16, SR_TID.X ;  /* 0x0000000000107919 */ /* 0x000ea20000002100 */
[----:B0-----:R-:W-:-:S04]  /*0070*/  ISETP.GE.U32.AND P0, PT, R13, 0x8, PT ;  /* 0x000000080d00780c */ /* 0x001fc80003f06070 */
[C---:B-1----:R-:W-:Y:S01]  /*0080*/  ISETP.LT.U32.AND P0, PT, R14.reuse, 0x40, !P0 ;  /* 0x000000400e00780c */ /* 0x042fe20004701070 */
[----:B------:R-:W-:Y:S01]  /*0090*/  IMAD R3, R14, 0x200, R13 ;  /* 0x000002000e037824 */ /* 0x000fe200078e020d */
[----:B--2---:R-:W-:-:S05]  /*00a0*/  LOP3.LUT R0, R16, 0x3f, RZ, 0xc0, !PT ;  /* 0x0000003f10007812 */ /* 0x004fca00078ec0ff */
[----:B------:R-:W-:Y:S02]  /*00b0*/  IMAD R2, R14, 0x40, R0 ;  /* 0x000000400e027824 */ /* 0x000fe400078e0200 */
[----:B------:R-:W-:-:S04]  /*00c0*/  IMAD R9, R0, 0x8, R3 ;  /* 0x0000000800097824 */ /* 0x000fc800078e0203 */
[----:B------:R-:W-:Y:S02]  /*00d0*/  @P0 IMAD.MOV.U32 R4, RZ, RZ, 0x0 ;  /* 0x00000000ff040424 */ /* 0x000fe400078e00ff */
[----:B------:R-:W-:Y:S02]  /*00e0*/  @P0 IMAD.MOV.U32 R5, RZ, RZ, 0x14f00000 ;  /* 0x14f00000ff050424 */ /* 0x000fe400078e00ff */
[----:B------:R-:W-:Y:S01]  /*00f0*/  @P0 IMAD.MOV.U32 R6, RZ, RZ, 0x0 ;  /* 0x00000000ff060424 */ /* 0x000fe200078e00ff */
[----:B------:R0:W1:Y:S01]  /*0100*/  @P0 R2UR UR4, R4 ;  /* 0x00000000040403c2 */ /* 0x00006200000e0000 */
[----:B------:R-:W-:Y:S02]  /*0110*/  @P0 IMAD.MOV.U32 R7, RZ, RZ, 0x14f00000 ;  /* 0x14f00000ff070424 */ /* 0x000fe400078e00ff */
[----:B------:R-:W-:-:S04]  /*0120*/  IMAD R2, R13, 0x1000, R2 ;  /* 0x000010000d027824 */ /* 0x000fc800078e0202 */
[-C--:B------:R-:W-:Y:S01]  /*0130*/  IMAD.WIDE R2, R2, R15.reuse, c[0x0][0x160] ;  /* 0x0000580002027625 */ /* 0x080fe200078e020f */
[----:B------:R0:W1:Y:S08]  /*0140*/  @P0 R2UR UR5, R5 ;  /* 0x00000000050503c2 */ /* 0x00007000000e0000 */
[----:B------:R-:W2:Y:S01]  /*0150*/  @P0 R2UR UR6, R6 ;  /* 0x00000000060603c2 */ /* 0x000ea200000e0000 */
[----:B0-----:R-:W-:-:S07]  /*0160*/  IMAD.WIDE R4, R9, R15, c[0x0][0x168] ;  /* 0x00005a0009047625 */ /* 0x001fce00078e020f */
[----:B------:R-:W2:Y:S01]  /*0170*/  @P0 R2UR UR7, R7 ;  /* 0x00000000070703c2 */ /* 0x000ea200000e0000 */
[----:B-1----:R0:W3:Y:S04]  /*0180*/  @P0 LDG.E.EL R8, desc[UR4][R2.64] ;  /* 0x0000000402080981 */ /* 0x0020e8200c2e1900 */
[----:B--2---:R1:W3:Y:S01]  /*0190*/  @P0 LDG.E.EL R11, desc[UR6][R4.64] ;  /* 0x00000006040b0981 */ /* 0x0042e2200c2e1900 */
[----:B0-----:R-:W-:Y:S01]  /*01a0*/  SHF.R.U32.HI R2, RZ, 0x3, R16 ;  /* 0x00000003ff027819 */ /* 0x001fe20000011610 */
[----:B------:R-:W-:-:S03]  /*01b0*/  ULDC.64 UR4, c[0x0][0x118] ;  /* 0x0000460000047ab9 */ /* 0x000fc60000000a00 */
[----:B-1----:R-:W-:Y:S01]  /*01c0*/  LOP3.LUT R5, R2, 0x4, RZ, 0xc0, !PT ;  /* 0x0000000402057812 */ /* 0x002fe200078ec0ff */
[----:B---3--:R-:W-:-:S05]  /*01d0*/  FADD R8, R11, R8 ;  /* 0x000000080b087221 */ /* 0x008fca0000000000 */
[----:B------:R-:W-:-:S04]  /*01e0*/  FSEL R6, R8, -INF , P0 ;  /* 0xff80000008067808 */ /* 0x000fc80000000000 */
[C---:B------:R-:W-:Y:S01]  /*01f0*/  FSETP.NAN.AND P2, PT, R6.reuse, R6, PT ;  /* 0x000000060600720b */ /* 0x040fe20003f48000 */
[----:B------:R-:W0:Y:S02]  /*0200*/  SHFL.BFLY PT, R7, R6, 0x10, 0x1f ;  /* 0x0e001f0006077f89 */ /* 0x000e2400000e0000 */
[----:B0-----:R-:W-:-:S13]  /*0210*/  FSETP.GT.AND P1, PT, R6, R7, PT ;  /* 0x000000070600720b */ /* 0x001fda0003f24000 */
[----:B------:R-:W-:-:S04]  /*0220*/  @!P1 FSEL R6, R6, R7, P2 ;  /* 0x0000000706069208 */ /* 0x000fc80001000000 */
        /* <DEDUP_REMOVED lines=11> */
[----:B------:R-:W-:Y:S02]  /*02e0*/  @!P1 FSEL R6, R6, R3, P2 ;  /* 0x0000000306069208 */ /* 0x000fe40001000000 */
[----:B------:R-:W-:Y:S02]  /*02f0*/  LOP3.LUT P2, RZ, R16, 0x1f, RZ, 0xc0, !PT ;  /* 0x0000001f10ff7812 */ /* 0x000fe4000784c0ff */
[----:B------:R-:W-:Y:S01]  /*0300*/  FSETP.NAN.AND P4, PT, R6, R6, PT ;  /* 0x000000060600720b */ /* 0x000fe20003f88000 */
[----:B------:R-:W0:Y:S01]  /*0310*/  SHFL.BFLY PT, R3, R6, 0x1, 0x1f ;  /* 0x0c201f0006037f89 */ /* 0x000e2200000e0000 */
[----:B------:R-:W-:Y:S02]  /*0320*/  ISETP.GE.U32.AND P1, PT, R16, 0x2, PT ;  /* 0x000000021000780c */ /* 0x000fe40003f26070 */
[----:B0-----:R-:W-:-:S13]  /*0330*/  FSETP.GT.AND P3, PT, R6, R3, PT ;  /* 0x000000030600720b */ /* 0x001fda0003f64000 */
[----:B------:R-:W-:Y:S02]  /*0340*/  @!P3 SEL R6, R6, R3, P4 ;  /* 0x000000030606b207 */ /* 0x000fe40002000000 */
[----:B------:R-:W-:-:S03]  /*0350*/  ISETP.NE.AND P3, PT, R16, RZ, PT ;  /* 0x000000ff1000720c */ /* 0x000fc60003f65270 */
[----:B------:R-:W-:Y:S04]  /*0360*/  @!P2 STS [R5], R6 ;  /* 0x000000060500a388 */ /* 0x000fe80000000800 */
[----:B------:R-:W-:Y:S06]  /*0370*/  BAR.SYNC.DEFER_BLOCKING 0x0 ;  /* 0x0000000000007b1d */ /* 0x000fec0000010000 */
[----:B------:R-:W0:Y:S04]  /*0380*/  @!P1 LDS R10, [R16.X4] ;  /* 0x00000000100a9984 */ /* 0x000e280000004800 */
[----:B0-----:R-:W0:Y:S01]  /*0390*/  SHFL.BFLY PT, R3, R10, 0x1, 0x1f ;  /* 0x0c201f000a037f89 */ /* 0x001e2200000e0000 */
[----:B------:R-:W-:-:S02]  /*03a0*/  FSETP.NAN.AND P5, PT, R10, R10, PT ;  /* 0x0000000a0a00720b */ /* 0x000fc40003fa8000 */
[----:B0-----:R-:W-:-:S04]  /*03b0*/  FSETP.GT.AND P4, PT, R10, R3, PT ;  /* 0x000000030a00720b */ /* 0x001fc80003f84000 */
[----:B------:R-:W-:-:S04]  /*03c0*/  SEL R3, R10, R3, P4 ;  /* 0x000000030a037207 */ /* 0x000fc80002000000 */
[----:B------:R-:W-:-:S05]  /*03d0*/  SEL R3, R10, R3, P5 ;  /* 0x000000030a037207 */ /* 0x000fca0002800000 */
[----:B------:R-:W-:Y:S04]  /*03e0*/  @!P3 STS [R16.X4], R3 ;  /* 0x000000031000b388 */ /* 0x000fe80000004800 */
[----:B------:R-:W-:Y:S06]  /*03f0*/  BAR.SYNC.DEFER_BLOCKING 0x0 ;  /* 0x0000000000007b1d */ /* 0x000fec0000010000 */
[----:B------:R-:W0:Y:S02]  /*0400*/  LDS R7, [RZ] ;  /* 0x00000000ff077984 */ /* 0x000e240000000800 */
[----:B0-----:R-:W-:-:S04]  /*0410*/  FADD R2, R8, -R7 ;  /* 0x8000000708027221 */ /* 0x001fc80000000000 */
[----:B------:R-:W-:Y:S01]  /*0420*/  FMUL R2, R2, 1.4426950216293334961 ;  /* 0x3fb8aa3b02027820 */ /* 0x000fe20000400000 */
[----:B------:R-:W-:Y:S04]  /*0430*/  BAR.SYNC.DEFER_BLOCKING 0x0 ;  /* 0x0000000000007b1d */ /* 0x000fe80000010000 */
[----:B------:R-:W-:-:S13]  /*0440*/  FSETP.GEU.AND P4, PT, R2, -126, PT ;  /* 0xc2fc00000200780b */ /* 0x000fda0003f8e000 */
[----:B------:R-:W-:-:S04]  /*0450*/  @!P4 FMUL R2, R2, 0.5 ;  /* 0x3f0000000202c820 */ /* 0x000fc80000400000 */
[----:B------:R-:W0:Y:S02]  /*0460*/  MUFU.EX2 R4, R2 ;  /* 0x0000000200047308 */ /* 0x000e240000000800 */
[----:B0-----:R-:W-:-:S05]  /*0470*/  @!P4 FMUL R4, R4, R4 ;  /* 0x000000040404c220 */ /* 0x001fca0000400000 */
[----:B------:R-:W-:Y:S02]  /*0480*/  FSEL R4, R4, RZ, P0 ;  /* 0x000000ff04047208 */ /* 0x000fe40000000000 */
[----:B------:R-:W-:Y:S01]  /*0490*/  ISETP.EQ.AND P0, PT, R0, RZ, P0 ;  /* 0x000000ff0000720c */ /* 0x000fe20000702270 */
[----:B------:R-:W-:Y:S02]  /*04a0*/  IMAD R0, R13, 0x40, R14 ;  /* 0x000000400d007824 */ /* 0x000fe400078e020e */
[----:B------:R-:W0:Y:S02]  /*04b0*/  SHFL.BFLY PT, R9, R4, 0x10, 0x1f ;  /* 0x0e001f0004097f89 */ /* 0x000e2400000e0000 */
[----:B0-----:R-:W-:-:S05]  /*04c0*/  FADD R9, R4, R9 ;  /* 0x0000000904097221 */ /* 0x001fca0000000000 */
[----:B------:R-:W0:Y:S02]  /*04d0*/  SHFL.BFLY PT, R6, R9, 0x8, 0x1f ;  /* 0x0d001f0009067f89 */ /* 0x000e2400000e0000 */
[----:B0-----:R-:W-:-:S05]  /*04e0*/  FADD R6, R9, R6 ;  /* 0x0000000609067221 */ /* 0x001fca0000000000 */
[----:B------:R-:W0:Y:S02]  /*04f0*/  SHFL.BFLY PT, R3, R6, 0x4, 0x1f ;  /* 0x0c801f0006037f89 */ /* 0x000e2400000e0000 */
[----:B0-----:R-:W-:-:S05]  /*0500*/  FADD R3, R6, R3 ;  /* 0x0000000306037221 */ /* 0x001fca0000000000 */
[----:B------:R-:W0:Y:S02]  /*0510*/  SHFL.BFLY PT, R8, R3, 0x2, 0x1f ;  /* 0x0c401f0003087f89 */ /* 0x000e2400000e0000 */
[----:B0-----:R-:W-:Y:S01]  /*0520*/  FADD R8, R3, R8 ;  /* 0x0000000803087221 */ /* 0x001fe20000000000 */
[----:B------:R-:W-:-:S04]  /*0530*/  IMAD.WIDE R2, R0, R15, c[0x0][0x170] ;  /* 0x00005c0000027625 */ /* 0x000fc800078e020f */
[----:B------:R-:W0:Y:S02]  /*0540*/  SHFL.BFLY PT, R11, R8, 0x1, 0x1f ;  /* 0x0c201f00080b7f89 */ /* 0x000e2400000e0000 */
[----:B0-----:R-:W-:-:S05]  /*0550*/  FADD R10, R8, R11 ;  /* 0x0000000b080a7221 */ /* 0x001fca0000000000 */
[----:B------:R-:W-:Y:S04]  /*0560*/  @!P2 STS [R5], R10 ;  /* 0x0000000a0500a388 */ /* 0x000fe80000000800 */
[----:B------:R-:W-:Y:S06]  /*0570*/  BAR.SYNC.DEFER_BLOCKING 0x0 ;  /* 0x0000000000007b1d */ /* 0x000fec0000010000 */
[----:B------:R-:W0:Y:S04]  /*0580*/  @!P1 LDS R12, [R16.X4] ;  /* 0x00000000100c9984 */ /* 0x000e280000004800 */
[----:B0-----:R-:W0:Y:S02]  /*0590*/  SHFL.BFLY PT, R9, R12, 0x1, 0x1f ;  /* 0x0c201f000c097f89 */ /* 0x001e2400000e0000 */
[----:B0-----:R-:W-:-:S05]  /*05a0*/  FADD R9, R12, R9 ;  /* 0x000000090c097221 */ /* 0x001fca0000000000 */
[----:B------:R0:W-:Y:S04]  /*05b0*/  @!P3 STS [R16.X4], R9 ;  /* 0x000000091000b388 */ /* 0x0001e80000004800 */
[----:B------:R-:W-:Y:S06]  /*05c0*/  BAR.SYNC.DEFER_BLOCKING 0x0 ;  /* 0x0000000000007b1d */ /* 0x000fec0000010000 */
[----:B------:R0:W-:Y:S01]  /*05d0*/  @P0 STG.E [R2.64], R7 ;  /* 0x0000000702000986 */ /* 0x0001e2000c101904 */
[----:B------:R-:W-:Y:S05]  /*05e0*/  @!P0 EXIT ;  /* 0x000000000000894d */ /* 0x000fea0003800000 */
[----:B------:R-:W1:Y:S01]  /*05f0*/  LDS R5, [RZ] ;  /* 0x00000000ff057984 */ /* 0x000e620000000800 */
[----:B0-----:R-:W-:-:S05]  /*0600*/  IMAD.WIDE R2, R0, R15, c[0x0][0x178] ;  /* 0x00005e0000027625 */ /* 0x001fca00078e020f */
[----:B-1----:R-:W-:Y:S01]  /*0610*/  STG.E [R2.64], R5 ;  /* 0x0000000502007986 */ /* 0x002fe2000c101904 */
[----:B------:R-:W-:Y:S05]  /*0620*/  EXIT ;  /* 0x000000000000794d */ /* 0x000fea0003800000 */
.L_x_0:
[----:B------:R-:W-:-:S00]  /*0630*/  BRA `(.L_x_0) ;  /* 0xfffffff000007947 */ /* 0x000fc0000383ffff */
[----:B------:R-:W-:-:S00]  /*0640*/  NOP ;  /* 0x0000000000007918 */ /* 0x000fc00000000000 */
        /* <DEDUP_REMOVED lines=11> */
.L_x_1:


//--------------------- .nv.shared.triton_per_fused_add_3 --------------------------
	.section	.nv.shared.triton_per_fused_add_3,"aw",@nobits
	.sectionflags	@""
	.align	16
